//
// Generated by NVIDIA NVVM Compiler
//
// Compiler Build ID: CL-36424714
// Cuda compilation tools, release 13.0, V13.0.88
// Based on NVVM 20.0.0
//

.version 9.0
.target sm_100
.address_size 64

	// .globl	_Z7vectaddPiS_S_i

.visible .entry _Z7vectaddPiS_S_i(
	.param .u64 .ptr .align 1 _Z7vectaddPiS_S_i_param_0,
	.param .u64 .ptr .align 1 _Z7vectaddPiS_S_i_param_1,
	.param .u64 .ptr .align 1 _Z7vectaddPiS_S_i_param_2,
	.param .u32 _Z7vectaddPiS_S_i_param_3
)
{
	.reg .pred 	%p<2>;
	.reg .b32 	%r<9>;
	.reg .b64 	%rd<11>;

	ld.param.u64 	%rd1, [_Z7vectaddPiS_S_i_param_0];
	ld.param.u64 	%rd2, [_Z7vectaddPiS_S_i_param_1];
	ld.param.u64 	%rd3, [_Z7vectaddPiS_S_i_param_2];
	ld.param.u32 	%r2, [_Z7vectaddPiS_S_i_param_3];
	mov.u32 	%r3, %ctaid.x;
	mov.u32 	%r4, %ntid.x;
	mov.u32 	%r5, %tid.x;
	mad.lo.s32 	%r1, %r3, %r4, %r5;
	setp.ge.s32 	%p1, %r1, %r2;
	@%p1 bra 	$L__BB0_2;
	cvta.to.global.u64 	%rd4, %rd1;
	cvta.to.global.u64 	%rd5, %rd2;
	cvta.to.global.u64 	%rd6, %rd3;
	mul.wide.s32 	%rd7, %r1, 4;
	add.s64 	%rd8, %rd4, %rd7;
	ld.global.u32 	%r6, [%rd8];
	add.s64 	%rd9, %rd5, %rd7;
	ld.global.u32 	%r7, [%rd9];
	add.s32 	%r8, %r7, %r6;
	add.s64 	%rd10, %rd6, %rd7;
	st.global.u32 	[%rd10], %r8;
$L__BB0_2:
	ret;

}


// ===== COMPILED SASS (sm_100) =====

	.target	sm_100

	.elftype	@"ET_EXEC"


//--------------------- .note.nv.tkinfo           --------------------------
	.section	.note.nv.tkinfo,"",@"SHT_NOTE"
	.sectionflags	@"SHF_NOTE_NV_TKINFO"
	.tkinfo
        /*0018*/ 	.word	0x00000002
        /*0030*/ 	.string	""
        /*0030*/ 	.string	"ptxas"
        /*0030*/ 	.string	"Cuda compilation tools, release 13.0, V13.0.88"
        /*0030*/ 	.string	"Build cuda_13.0.r13.0/compiler.36424714_0"
        /*0030*/ 	.string	"-arch sm_100 -m 64 "



//--------------------- .note.nv.cuinfo           --------------------------
	.section	.note.nv.cuinfo,"",@"SHT_NOTE"
	.sectionflags	@"SHF_NOTE_NV_CUINFO"
        /*0018*/ 	.short	0x0002
        /*001a*/ 	.short	0x0064
        /*001c*/ 	.short	0x0082
	.zero		2


//--------------------- .nv.info                  --------------------------
	.section	.nv.info,"",@"SHT_CUDA_INFO"
	.align	4


	//----- nvinfo : EIATTR_REGCOUNT
	.align		4
        /*0000*/ 	.byte	0x04, 0x2f
        /*0002*/ 	.short	(.L_1 - .L_0)
	.align		4
.L_0:
        /*0004*/ 	.word	index@(_Z7vectaddPiS_S_i)
        /*0008*/ 	.word	0x0000000c


	//----- nvinfo : EIATTR_FRAME_SIZE
	.align		4
.L_1:
        /*000c*/ 	.byte	0x04, 0x11
        /*000e*/ 	.short	(.L_3 - .L_2)
	.align		4
.L_2:
        /*0010*/ 	.word	index@(_Z7vectaddPiS_S_i)
        /*0014*/ 	.word	0x00000000


	//----- nvinfo : EIATTR_MIN_STACK_SIZE
	.align		4
.L_3:
        /*0018*/ 	.byte	0x04, 0x12
        /*001a*/ 	.short	(.L_5 - .L_4)
	.align		4
.L_4:
        /*001c*/ 	.word	index@(_Z7vectaddPiS_S_i)
        /*0020*/ 	.word	0x00000000
.L_5:


//--------------------- .nv.compat                --------------------------
	.section	.nv.compat,"",@"SHT_CUDA_COMPAT_INFO"
	.align	4
        /*0000*/ 	.byte	0x02, 0x09, 0x00, 0x00, 0x02, 0x02, 0x01, 0x00, 0x02, 0x05, 0x05, 0x00, 0x03, 0x07, 0x01, 0x01
        /*0010*/ 	.byte	0x02, 0x03, 0x00, 0x00, 0x02, 0x06, 0x01, 0x00, 0x04, 0x0b, 0x08, 0x00, 0x09, 0x00, 0x00, 0x00
        /*0020*/ 	.byte	0x00, 0x00, 0x00, 0x00


//--------------------- .nv.info._Z7vectaddPiS_S_i --------------------------
	.section	.nv.info._Z7vectaddPiS_S_i,"",@"SHT_CUDA_INFO"
	.sectionflags	@""
	.align	4


	//----- nvinfo : EIATTR_CUDA_API_VERSION
	.align		4
        /*0000*/ 	.byte	0x04, 0x37
        /*0002*/ 	.short	(.L_7 - .L_6)
.L_6:
        /*0004*/ 	.word	0x00000082


	//----- nvinfo : EIATTR_KPARAM_INFO
	.align		4
.L_7:
        /*0008*/ 	.byte	0x04, 0x17
        /*000a*/ 	.short	(.L_9 - .L_8)
.L_8:
        /*000c*/ 	.word	0x00000000
        /*0010*/ 	.short	0x0003
        /*0012*/ 	.short	0x0018
        /*0014*/ 	.byte	0x00, 0xf0, 0x11, 0x00


	//----- nvinfo : EIATTR_KPARAM_INFO
	.align		4
.L_9:
        /*0018*/ 	.byte	0x04, 0x17
        /*001a*/ 	.short	(.L_11 - .L_10)
.L_10:
        /*001c*/ 	.word	0x00000000
        /*0020*/ 	.short	0x0002
        /*0022*/ 	.short	0x0010
        /*0024*/ 	.byte	0x00, 0xf5, 0x21, 0x00


	//----- nvinfo : EIATTR_KPARAM_INFO
	.align		4
.L_11:
        /*0028*/ 	.byte	0x04, 0x17
        /*002a*/ 	.short	(.L_13 - .L_12)
.L_12:
        /*002c*/ 	.word	0x00000000
        /*0030*/ 	.short	0x0001
        /*0032*/ 	.short	0x0008
        /*0034*/ 	.byte	0x00, 0xf5, 0x21, 0x00


	//----- nvinfo : EIATTR_KPARAM_INFO
	.align		4
.L_13:
        /*0038*/ 	.byte	0x04, 0x17
        /*003a*/ 	.short	(.L_15 - .L_14)
.L_14:
        /*003c*/ 	.word	0x00000000
        /*0040*/ 	.short	0x0000
        /*0042*/ 	.short	0x0000
        /*0044*/ 	.byte	0x00, 0xf5, 0x21, 0x00


	//----- nvinfo : EIATTR_SPARSE_MMA_MASK
	.align		4
.L_15:
        /*0048*/ 	.byte	0x03, 0x50
        /*004a*/ 	.short	0x0000


	//----- nvinfo : EIATTR_MAXREG_COUNT
	.align		4
        /*004c*/ 	.byte	0x03, 0x1b
        /*004e*/ 	.short	0x00ff


	//----- nvinfo : EIATTR_MERCURY_ISA_VERSION
	.align		4
        /*0050*/ 	.byte	0x03, 0x5f
        /*0052*/ 	.short	0x0101


	//----- nvinfo : EIATTR_VRC_CTA_INIT_COUNT
	.align		4
        /*0054*/ 	.byte	0x02, 0x4a
	.zero		1
	.zero		1


	//----- nvinfo : EIATTR_EXIT_INSTR_OFFSETS
	.align		4
        /*0058*/ 	.byte	0x04, 0x1c
        /*005a*/ 	.short	(.L_17 - .L_16)


	//   ....[0]....
.L_16:
        /*005c*/ 	.word	0x00000070


	//   ....[1]....
        /*0060*/ 	.word	0x00000130


	//----- nvinfo : EIATTR_CBANK_PARAM_SIZE
	.align		4
.L_17:
        /*0064*/ 	.byte	0x03, 0x19
        /*0066*/ 	.short	0x001c


	//----- nvinfo : EIATTR_PARAM_CBANK
	.align		4
        /*0068*/ 	.byte	0x04, 0x0a
        /*006a*/ 	.short	(.L_19 - .L_18)
	.align		4
.L_18:
        /*006c*/ 	.word	index@(.nv.constant0._Z7vectaddPiS_S_i)
        /*0070*/ 	.short	0x0380
        /*0072*/ 	.short	0x001c


	//----- nvinfo : EIATTR_SW_WAR
	.align		4
.L_19:
        /*0074*/ 	.byte	0x04, 0x36
        /*0076*/ 	.short	(.L_21 - .L_20)
.L_20:
        /*0078*/ 	.word	0x00000008
.L_21:


//--------------------- .nv.callgraph             --------------------------
	.section	.nv.callgraph,"",@"SHT_CUDA_CALLGRAPH"
	.align	4
	.sectionentsize	8
	.align		4
        /*0000*/ 	.word	0x00000000
	.align		4
        /*0004*/ 	.word	0xffffffff
	.align		4
        /*0008*/ 	.word	0x00000000
	.align		4
        /*000c*/ 	.word	0xfffffffe
	.align		4
        /*0010*/ 	.word	0x00000000
	.align		4
        /*0014*/ 	.word	0xfffffffd
	.align		4
        /*0018*/ 	.word	0x00000000
	.align		4
        /*001c*/ 	.word	0xfffffffc


//--------------------- .text._Z7vectaddPiS_S_i   --------------------------
	.section	.text._Z7vectaddPiS_S_i,"ax",@progbits
	.align	128
        .global         _Z7vectaddPiS_S_i
        .type           _Z7vectaddPiS_S_i,@function
        .size           _Z7vectaddPiS_S_i,(.L_x_1 - _Z7vectaddPiS_S_i)
        .other          _Z7vectaddPiS_S_i,@"STO_CUDA_ENTRY STV_DEFAULT"
_Z7vectaddPiS_S_i:
.text._Z7vectaddPiS_S_i:
[----:B------:R-:W-:Y:S01]  /*0000*/  LDC R1, c[0x0][0x37c] ;  /* 0x0000df00ff017b82 */ /* 0x000fe20000000800 */
[----:B------:R-:W0:Y:S07]  /*0010*/  S2R R0, SR_TID.X ;  /* 0x0000000000007919 */ /* 0x000e2e0000002100 */
[----:B------:R-:W0:Y:S01]  /*0020*/  S2UR UR4, SR_CTAID.X ;  /* 0x00000000000479c3 */ /* 0x000e220000002500 */
[----:B------:R-:W1:Y:S07]  /*0030*/  LDCU UR5, c[0x0][0x398] ;  /* 0x00007300ff0577ac */ /* 0x000e6e0008000800 */
[----:B------:R-:W0:Y:S02]  /*0040*/  LDC R9, c[0x0][0x360] ;  /* 0x0000d800ff097b82 */ /* 0x000e240000000800 */
[----:B0-----:R-:W-:-:S05]  /*0050*/  IMAD R9, R9, UR4, R0 ;  /* 0x0000000409097c24 */ /* 0x001fca000f8e0200 */
[----:B-1----:R-:W-:-:S13]  /*0060*/  ISETP.GE.AND P0, PT, R9, UR5, PT ;  /* 0x0000000509007c0c */ /* 0x002fda000bf06270 */
[----:B------:R-:W-:Y:S05]  /*0070*/  @P0 EXIT ;  /* 0x000000000000094d */ /* 0x000fea0003800000 */
[----:B------:R-:W0:Y:S01]  /*0080*/  LDC.64 R2, c[0x0][0x380] ;  /* 0x0000e000ff027b82 */ /* 0x000e220000000a00 */
[----:B------:R-:W1:Y:S07]  /*0090*/  LDCU.64 UR4, c[0x0][0x358] ;  /* 0x00006b00ff0477ac */ /* 0x000e6e0008000a00 */
[----:B------:R-:W2:Y:S08]  /*00a0*/  LDC.64 R4, c[0x0][0x388] ;  /* 0x0000e200ff047b82 */ /* 0x000eb00000000a00 */
[----:B------:R-:W3:Y:S01]  /*00b0*/  LDC.64 R6, c[0x0][0x390] ;  /* 0x0000e400ff067b82 */ /* 0x000ee20000000a00 */
[----:B0-----:R-:W-:-:S06]  /*00c0*/  IMAD.WIDE R2, R9, 0x4, R2 ;  /* 0x0000000409027825 */ /* 0x001fcc00078e0202 */
[----:B-1----:R-:W4:Y:S01]  /*00d0*/  LDG.E R2, desc[UR4][R2.64] ;  /* 0x0000000402027981 */ /* 0x002f22000c1e1900 */
[----:B--2---:R-:W-:-:S06]  /*00e0*/  IMAD.WIDE R4, R9, 0x4, R4 ;  /* 0x0000000409047825 */ /* 0x004fcc00078e0204 */
[----:B------:R-:W4:Y:S01]  /*00f0*/  LDG.E R5, desc[UR4][R4.64] ;  /* 0x0000000404057981 */ /* 0x000f22000c1e1900 */
[----:B---3--:R-:W-:Y:S01]  /*0100*/  IMAD.WIDE R6, R9, 0x4, R6 ;  /* 0x0000000409067825 */ /* 0x008fe200078e0206 */
[----:B----4-:R-:W-:-:S05]  /*0110*/  IADD3 R9, PT, PT, R2, R5, RZ ;  /* 0x0000000502097210 */ /* 0x010fca0007ffe0ff */
[----:B------:R-:W-:Y:S01]  /*0120*/  STG.E desc[UR4][R6.64], R9 ;  /* 0x0000000906007986 */ /* 0x000fe2000c101904 */
[----:B------:R-:W-:Y:S05]  /*0130*/  EXIT ;  /* 0x000000000000794d */ /* 0x000fea0003800000 */
.L_x_0:
[----:B------:R-:W-:-:S00]  /*0140*/  BRA `(.L_x_0) ;  /* 0xfffffffc00fc7947 */ /* 0x000fc0000383ffff */
[----:B------:R-:W-:-:S00]  /*0150*/  NOP ;  /* 0x0000000000007918 */ /* 0x000fc00000000000 */
        /* <DEDUP_REMOVED lines=10> */
.L_x_1:


//--------------------- .nv.shared.reserved.0     --------------------------
	.section	.nv.shared.reserved.0,"aw",@nobits
	.weak		__nv_reservedSMEM_offset_0_alias
	.size		__nv_reservedSMEM_offset_0_alias, 0, 64
	.other		__nv_reservedSMEM_offset_0_alias,@"STO_CUDA_RESERVED_SHARED STV_DEFAULT"
__nv_reservedSMEM_offset_0_alias:
	.zero		0
	.zero		64


//--------------------- .nv.constant0._Z7vectaddPiS_S_i --------------------------
	.section	.nv.constant0._Z7vectaddPiS_S_i,"a",@progbits
	.sectionflags	@""
	.align	4
.nv.constant0._Z7vectaddPiS_S_i:
	.zero		924


//--------------------- SYMBOLS --------------------------

	.type		.nv.reservedSmem.offset0,@object
	.size		.nv.reservedSmem.offset0,0x4
